//
// Generated by NVIDIA NVVM Compiler
//
// Compiler Build ID: CL-36424714
// Cuda compilation tools, release 13.0, V13.0.88
// Based on NVVM 20.0.0
//

.version 9.0
.target sm_100
.address_size 64

	// .globl	_Z18gInitializeStoragePf
// _ZZ12gTranspose12PfS_E8buffer_s has been demoted
// _ZZ11gTranspose2PfS_E6buffer has been demoted
.extern .shared .align 16 .b8 buffer[];

.visible .entry _Z18gInitializeStoragePf(
	.param .u64 .ptr .align 1 _Z18gInitializeStoragePf_param_0
)
{
	.reg .b32 	%r<13>;
	.reg .b32 	%f<2>;
	.reg .b64 	%rd<5>;

	ld.param.u64 	%rd1, [_Z18gInitializeStoragePf_param_0];
	cvta.to.global.u64 	%rd2, %rd1;
	mov.u32 	%r1, %tid.y;
	mov.u32 	%r2, %ctaid.y;
	mov.u32 	%r3, %ntid.y;
	mad.lo.s32 	%r4, %r2, %r3, %r1;
	mov.u32 	%r5, %tid.x;
	mov.u32 	%r6, %ctaid.x;
	mov.u32 	%r7, %ntid.x;
	mad.lo.s32 	%r8, %r6, %r7, %r5;
	mov.u32 	%r9, %nctaid.x;
	mul.lo.s32 	%r10, %r7, %r9;
	mad.lo.s32 	%r11, %r8, %r10, %r4;
	cvt.rn.f32.u32 	%f1, %r11;
	mad.lo.s32 	%r12, %r4, %r10, %r8;
	mul.wide.u32 	%rd3, %r12, 4;
	add.s64 	%rd4, %rd2, %rd3;
	st.global.f32 	[%rd4], %f1;
	ret;

}
	// .globl	_Z11gTranspose0PfS_
.visible .entry _Z11gTranspose0PfS_(
	.param .u64 .ptr .align 1 _Z11gTranspose0PfS__param_0,
	.param .u64 .ptr .align 1 _Z11gTranspose0PfS__param_1
)
{
	.reg .b32 	%r<13>;
	.reg .b32 	%f<2>;
	.reg .b64 	%rd<9>;

	ld.param.u64 	%rd1, [_Z11gTranspose0PfS__param_0];
	ld.param.u64 	%rd2, [_Z11gTranspose0PfS__param_1];
	cvta.to.global.u64 	%rd3, %rd2;
	cvta.to.global.u64 	%rd4, %rd1;
	mov.u32 	%r1, %tid.x;
	mov.u32 	%r2, %ctaid.x;
	mov.u32 	%r3, %ntid.x;
	mad.lo.s32 	%r4, %r2, %r3, %r1;
	mov.u32 	%r5, %tid.y;
	mov.u32 	%r6, %ctaid.y;
	mov.u32 	%r7, %ntid.y;
	mad.lo.s32 	%r8, %r6, %r7, %r5;
	mov.u32 	%r9, %nctaid.x;
	mul.lo.s32 	%r10, %r3, %r9;
	mad.lo.s32 	%r11, %r8, %r10, %r4;
	mul.wide.u32 	%rd5, %r11, 4;
	add.s64 	%rd6, %rd4, %rd5;
	ld.global.f32 	%f1, [%rd6];
	mad.lo.s32 	%r12, %r4, %r10, %r8;
	mul.wide.u32 	%rd7, %r12, 4;
	add.s64 	%rd8, %rd3, %rd7;
	st.global.f32 	[%rd8], %f1;
	ret;

}
	// .globl	_Z12gTranspose11PfS_
.visible .entry _Z12gTranspose11PfS_(
	.param .u64 .ptr .align 1 _Z12gTranspose11PfS__param_0,
	.param .u64 .ptr .align 1 _Z12gTranspose11PfS__param_1
)
{
	.reg .b32 	%r<22>;
	.reg .b32 	%f<3>;
	.reg .b64 	%rd<9>;

	ld.param.u64 	%rd1, [_Z12gTranspose11PfS__param_0];
	ld.param.u64 	%rd2, [_Z12gTranspose11PfS__param_1];
	cvta.to.global.u64 	%rd3, %rd2;
	cvta.to.global.u64 	%rd4, %rd1;
	mov.u32 	%r1, %tid.x;
	mov.u32 	%r2, %ctaid.x;
	mov.u32 	%r3, %ntid.x;
	mad.lo.s32 	%r4, %r2, %r3, %r1;
	mov.u32 	%r5, %tid.y;
	mov.u32 	%r6, %ctaid.y;
	mov.u32 	%r7, %ntid.y;
	mad.lo.s32 	%r8, %r6, %r7, %r5;
	mov.u32 	%r9, %nctaid.x;
	mul.lo.s32 	%r10, %r3, %r9;
	mad.lo.s32 	%r11, %r8, %r10, %r4;
	mul.wide.u32 	%rd5, %r11, 4;
	add.s64 	%rd6, %rd4, %rd5;
	ld.global.f32 	%f1, [%rd6];
	mad.lo.s32 	%r12, %r1, %r7, %r5;
	shl.b32 	%r13, %r12, 2;
	mov.u32 	%r14, buffer;
	add.s32 	%r15, %r14, %r13;
	st.shared.f32 	[%r15], %f1;
	bar.sync 	0;
	mad.lo.s32 	%r16, %r5, %r3, %r1;
	shl.b32 	%r17, %r16, 2;
	add.s32 	%r18, %r14, %r17;
	ld.shared.f32 	%f2, [%r18];
	mad.lo.s32 	%r19, %r6, %r3, %r1;
	mad.lo.s32 	%r20, %r2, %r7, %r5;
	mad.lo.s32 	%r21, %r20, %r10, %r19;
	mul.wide.u32 	%rd7, %r21, 4;
	add.s64 	%rd8, %rd3, %rd7;
	st.global.f32 	[%rd8], %f2;
	ret;

}
	// .globl	_Z12gTranspose12PfS_
.visible .entry _Z12gTranspose12PfS_(
	.param .u64 .ptr .align 1 _Z12gTranspose12PfS__param_0,
	.param .u64 .ptr .align 1 _Z12gTranspose12PfS__param_1
)
{
	.reg .b32 	%r<24>;
	.reg .b32 	%f<3>;
	.reg .b64 	%rd<9>;
	// demoted variable
	.shared .align 4 .b8 _ZZ12gTranspose12PfS_E8buffer_s[4096];
	ld.param.u64 	%rd1, [_Z12gTranspose12PfS__param_0];
	ld.param.u64 	%rd2, [_Z12gTranspose12PfS__param_1];
	cvta.to.global.u64 	%rd3, %rd2;
	cvta.to.global.u64 	%rd4, %rd1;
	mov.u32 	%r1, %tid.x;
	mov.u32 	%r2, %ctaid.x;
	mov.u32 	%r3, %ntid.x;
	mad.lo.s32 	%r4, %r2, %r3, %r1;
	mov.u32 	%r5, %tid.y;
	mov.u32 	%r6, %ctaid.y;
	mov.u32 	%r7, %ntid.y;
	mad.lo.s32 	%r8, %r6, %r7, %r5;
	mov.u32 	%r9, %nctaid.x;
	mul.lo.s32 	%r10, %r3, %r9;
	mad.lo.s32 	%r11, %r8, %r10, %r4;
	mul.wide.u32 	%rd5, %r11, 4;
	add.s64 	%rd6, %rd4, %rd5;
	ld.global.f32 	%f1, [%rd6];
	shl.b32 	%r12, %r5, 7;
	mov.u32 	%r13, _ZZ12gTranspose12PfS_E8buffer_s;
	add.s32 	%r14, %r13, %r12;
	shl.b32 	%r15, %r1, 2;
	add.s32 	%r16, %r14, %r15;
	st.shared.f32 	[%r16], %f1;
	bar.sync 	0;
	shl.b32 	%r17, %r1, 7;
	add.s32 	%r18, %r13, %r17;
	shl.b32 	%r19, %r5, 2;
	add.s32 	%r20, %r18, %r19;
	ld.shared.f32 	%f2, [%r20];
	mad.lo.s32 	%r21, %r6, %r3, %r1;
	mad.lo.s32 	%r22, %r2, %r7, %r5;
	mad.lo.s32 	%r23, %r22, %r10, %r21;
	mul.wide.u32 	%rd7, %r23, 4;
	add.s64 	%rd8, %rd3, %rd7;
	st.global.f32 	[%rd8], %f2;
	ret;

}
	// .globl	_Z11gTranspose2PfS_
.visible .entry _Z11gTranspose2PfS_(
	.param .u64 .ptr .align 1 _Z11gTranspose2PfS__param_0,
	.param .u64 .ptr .align 1 _Z11gTranspose2PfS__param_1
)
{
	.reg .b32 	%r<22>;
	.reg .b32 	%f<3>;
	.reg .b64 	%rd<9>;
	// demoted variable
	.shared .align 4 .b8 _ZZ11gTranspose2PfS_E6buffer[4224];
	ld.param.u64 	%rd1, [_Z11gTranspose2PfS__param_0];
	ld.param.u64 	%rd2, [_Z11gTranspose2PfS__param_1];
	cvta.to.global.u64 	%rd3, %rd2;
	cvta.to.global.u64 	%rd4, %rd1;
	mov.u32 	%r1, %tid.x;
	mov.u32 	%r2, %ctaid.x;
	mov.u32 	%r3, %ntid.x;
	mad.lo.s32 	%r4, %r2, %r3, %r1;
	mov.u32 	%r5, %tid.y;
	mov.u32 	%r6, %ctaid.y;
	mov.u32 	%r7, %ntid.y;
	mad.lo.s32 	%r8, %r6, %r7, %r5;
	mov.u32 	%r9, %nctaid.x;
	mul.lo.s32 	%r10, %r3, %r9;
	mad.lo.s32 	%r11, %r8, %r10, %r4;
	mul.wide.u32 	%rd5, %r11, 4;
	add.s64 	%rd6, %rd4, %rd5;
	ld.global.f32 	%f1, [%rd6];
	mov.u32 	%r12, _ZZ11gTranspose2PfS_E6buffer;
	mad.lo.s32 	%r13, %r5, 132, %r12;
	shl.b32 	%r14, %r1, 2;
	add.s32 	%r15, %r13, %r14;
	st.shared.f32 	[%r15], %f1;
	bar.sync 	0;
	mad.lo.s32 	%r16, %r1, 132, %r12;
	shl.b32 	%r17, %r5, 2;
	add.s32 	%r18, %r16, %r17;
	ld.shared.f32 	%f2, [%r18];
	mad.lo.s32 	%r19, %r6, %r3, %r1;
	mad.lo.s32 	%r20, %r2, %r7, %r5;
	mad.lo.s32 	%r21, %r20, %r10, %r19;
	mul.wide.u32 	%rd7, %r21, 4;
	add.s64 	%rd8, %rd3, %rd7;
	st.global.f32 	[%rd8], %f2;
	ret;

}


// ===== COMPILED SASS (sm_100) =====

	.target	sm_100

	.elftype	@"ET_EXEC"


//--------------------- .note.nv.tkinfo           --------------------------
	.section	.note.nv.tkinfo,"",@"SHT_NOTE"
	.sectionflags	@"SHF_NOTE_NV_TKINFO"
	.tkinfo
        /*0018*/ 	.word	0x00000002
        /*0030*/ 	.string	""
        /*0030*/ 	.string	"ptxas"
        /*0030*/ 	.string	"Cuda compilation tools, release 13.0, V13.0.88"
        /*0030*/ 	.string	"Build cuda_13.0.r13.0/compiler.36424714_0"
        /*0030*/ 	.string	"-arch sm_100 -m 64 "



//--------------------- .note.nv.cuinfo           --------------------------
	.section	.note.nv.cuinfo,"",@"SHT_NOTE"
	.sectionflags	@"SHF_NOTE_NV_CUINFO"
        /*0018*/ 	.short	0x0002
        /*001a*/ 	.short	0x0064
        /*001c*/ 	.short	0x0082
	.zero		2


//--------------------- .nv.info                  --------------------------
	.section	.nv.info,"",@"SHT_CUDA_INFO"
	.align	4


	//----- nvinfo : EIATTR_REGCOUNT
	.align		4
        /*0000*/ 	.byte	0x04, 0x2f
        /*0002*/ 	.short	(.L_1 - .L_0)
	.align		4
.L_0:
        /*0004*/ 	.word	index@(_Z18gInitializeStoragePf)
        /*0008*/ 	.word	0x0000000a


	//----- nvinfo : EIATTR_FRAME_SIZE
	.align		4
.L_1:
        /*000c*/ 	.byte	0x04, 0x11
        /*000e*/ 	.short	(.L_3 - .L_2)
	.align		4
.L_2:
        /*0010*/ 	.word	index@(_Z18gInitializeStoragePf)
        /*0014*/ 	.word	0x00000000


	//----- nvinfo : EIATTR_REGCOUNT
	.align		4
.L_3:
        /*0018*/ 	.byte	0x04, 0x2f
        /*001a*/ 	.short	(.L_5 - .L_4)
	.align		4
.L_4:
        /*001c*/ 	.word	index@(_Z11gTranspose0PfS_)
        /*0020*/ 	.word	0x0000000a


	//----- nvinfo : EIATTR_FRAME_SIZE
	.align		4
.L_5:
        /*0024*/ 	.byte	0x04, 0x11
        /*0026*/ 	.short	(.L_7 - .L_6)
	.align		4
.L_6:
        /*0028*/ 	.word	index@(_Z11gTranspose0PfS_)
        /*002c*/ 	.word	0x00000000


	//----- nvinfo : EIATTR_REGCOUNT
	.align		4
.L_7:
        /*0030*/ 	.byte	0x04, 0x2f
        /*0032*/ 	.short	(.L_9 - .L_8)
	.align		4
.L_8:
        /*0034*/ 	.word	index@(_Z12gTranspose11PfS_)
        /*0038*/ 	.word	0x0000000e


	//----- nvinfo : EIATTR_FRAME_SIZE
	.align		4
.L_9:
        /*003c*/ 	.byte	0x04, 0x11
        /*003e*/ 	.short	(.L_11 - .L_10)
	.align		4
.L_10:
        /*0040*/ 	.word	index@(_Z12gTranspose11PfS_)
        /*0044*/ 	.word	0x00000000


	//----- nvinfo : EIATTR_REGCOUNT
	.align		4
.L_11:
        /*0048*/ 	.byte	0x04, 0x2f
        /*004a*/ 	.short	(.L_13 - .L_12)
	.align		4
.L_12:
        /*004c*/ 	.word	index@(_Z12gTranspose12PfS_)
        /*0050*/ 	.word	0x0000000e


	//----- nvinfo : EIATTR_FRAME_SIZE
	.align		4
.L_13:
        /*0054*/ 	.byte	0x04, 0x11
        /*0056*/ 	.short	(.L_15 - .L_14)
	.align		4
.L_14:
        /*0058*/ 	.word	index@(_Z12gTranspose12PfS_)
        /*005c*/ 	.word	0x00000000


	//----- nvinfo : EIATTR_REGCOUNT
	.align		4
.L_15:
        /*0060*/ 	.byte	0x04, 0x2f
        /*0062*/ 	.short	(.L_17 - .L_16)
	.align		4
.L_16:
        /*0064*/ 	.word	index@(_Z11gTranspose2PfS_)
        /*0068*/ 	.word	0x0000000e


	//----- nvinfo : EIATTR_FRAME_SIZE
	.align		4
.L_17:
        /*006c*/ 	.byte	0x04, 0x11
        /*006e*/ 	.short	(.L_19 - .L_18)
	.align		4
.L_18:
        /*0070*/ 	.word	index@(_Z11gTranspose2PfS_)
        /*0074*/ 	.word	0x00000000


	//----- nvinfo : EIATTR_MIN_STACK_SIZE
	.align		4
.L_19:
        /*0078*/ 	.byte	0x04, 0x12
        /*007a*/ 	.short	(.L_21 - .L_20)
	.align		4
.L_20:
        /*007c*/ 	.word	index@(_Z11gTranspose2PfS_)
        /*0080*/ 	.word	0x00000000


	//----- nvinfo : EIATTR_MIN_STACK_SIZE
	.align		4
.L_21:
        /*0084*/ 	.byte	0x04, 0x12
        /*0086*/ 	.short	(.L_23 - .L_22)
	.align		4
.L_22:
        /*0088*/ 	.word	index@(_Z12gTranspose12PfS_)
        /*008c*/ 	.word	0x00000000


	//----- nvinfo : EIATTR_MIN_STACK_SIZE
	.align		4
.L_23:
        /*0090*/ 	.byte	0x04, 0x12
        /*0092*/ 	.short	(.L_25 - .L_24)
	.align		4
.L_24:
        /*0094*/ 	.word	index@(_Z12gTranspose11PfS_)
        /*0098*/ 	.word	0x00000000


	//----- nvinfo : EIATTR_MIN_STACK_SIZE
	.align		4
.L_25:
        /*009c*/ 	.byte	0x04, 0x12
        /*009e*/ 	.short	(.L_27 - .L_26)
	.align		4
.L_26:
        /*00a0*/ 	.word	index@(_Z11gTranspose0PfS_)
        /*00a4*/ 	.word	0x00000000


	//----- nvinfo : EIATTR_MIN_STACK_SIZE
	.align		4
.L_27:
        /*00a8*/ 	.byte	0x04, 0x12
        /*00aa*/ 	.short	(.L_29 - .L_28)
	.align		4
.L_28:
        /*00ac*/ 	.word	index@(_Z18gInitializeStoragePf)
        /*00b0*/ 	.word	0x00000000
.L_29:


//--------------------- .nv.compat                --------------------------
	.section	.nv.compat,"",@"SHT_CUDA_COMPAT_INFO"
	.align	4
        /*0000*/ 	.byte	0x02, 0x09, 0x00, 0x00, 0x02, 0x02, 0x01, 0x00, 0x02, 0x05, 0x05, 0x00, 0x03, 0x07, 0x01, 0x01
        /*0010*/ 	.byte	0x02, 0x03, 0x00, 0x00, 0x02, 0x06, 0x01, 0x00, 0x04, 0x0b, 0x08, 0x00, 0x09, 0x00, 0x00, 0x00
        /*0020*/ 	.byte	0x00, 0x00, 0x00, 0x00


//--------------------- .nv.info._Z11gTranspose2PfS_ --------------------------
	.section	.nv.info._Z11gTranspose2PfS_,"",@"SHT_CUDA_INFO"
	.sectionflags	@""
	.align	4


	//----- nvinfo : EIATTR_CUDA_API_VERSION
	.align		4
        /*0000*/ 	.byte	0x04, 0x37
        /*0002*/ 	.short	(.L_31 - .L_30)
.L_30:
        /*0004*/ 	.word	0x00000082


	//----- nvinfo : EIATTR_KPARAM_INFO
	.align		4
.L_31:
        /*0008*/ 	.byte	0x04, 0x17
        /*000a*/ 	.short	(.L_33 - .L_32)
.L_32:
        /*000c*/ 	.word	0x00000000
        /*0010*/ 	.short	0x0001
        /*0012*/ 	.short	0x0008
        /*0014*/ 	.byte	0x00, 0xf5, 0x21, 0x00


	//----- nvinfo : EIATTR_KPARAM_INFO
	.align		4
.L_33:
        /*0018*/ 	.byte	0x04, 0x17
        /*001a*/ 	.short	(.L_35 - .L_34)
.L_34:
        /*001c*/ 	.word	0x00000000
        /*0020*/ 	.short	0x0000
        /*0022*/ 	.short	0x0000
        /*0024*/ 	.byte	0x00, 0xf5, 0x21, 0x00


	//----- nvinfo : EIATTR_SPARSE_MMA_MASK
	.align		4
.L_35:
        /*0028*/ 	.byte	0x03, 0x50
        /*002a*/ 	.short	0x0000


	//----- nvinfo : EIATTR_MAXREG_COUNT
	.align		4
        /*002c*/ 	.byte	0x03, 0x1b
        /*002e*/ 	.short	0x00ff


	//----- nvinfo : EIATTR_NUM_BARRIERS
	.align		4
        /*0030*/ 	.byte	0x02, 0x4c
        /*0032*/ 	.byte	0x01
	.zero		1


	//----- nvinfo : EIATTR_MERCURY_ISA_VERSION
	.align		4
        /*0034*/ 	.byte	0x03, 0x5f
        /*0036*/ 	.short	0x0101


	//----- nvinfo : EIATTR_VRC_CTA_INIT_COUNT
	.align		4
        /*0038*/ 	.byte	0x02, 0x4a
	.zero		1
	.zero		1


	//----- nvinfo : EIATTR_EXIT_INSTR_OFFSETS
	.align		4
        /*003c*/ 	.byte	0x04, 0x1c
        /*003e*/ 	.short	(.L_37 - .L_36)


	//   ....[0]....
.L_36:
        /*0040*/ 	.word	0x00000200


	//----- nvinfo : EIATTR_CBANK_PARAM_SIZE
	.align		4
.L_37:
        /*0044*/ 	.byte	0x03, 0x19
        /*0046*/ 	.short	0x0010


	//----- nvinfo : EIATTR_PARAM_CBANK
	.align		4
        /*0048*/ 	.byte	0x04, 0x0a
        /*004a*/ 	.short	(.L_39 - .L_38)
	.align		4
.L_38:
        /*004c*/ 	.word	index@(.nv.constant0._Z11gTranspose2PfS_)
        /*0050*/ 	.short	0x0380
        /*0052*/ 	.short	0x0010


	//----- nvinfo : EIATTR_SW_WAR
	.align		4
.L_39:
        /*0054*/ 	.byte	0x04, 0x36
        /*0056*/ 	.short	(.L_41 - .L_40)
.L_40:
        /*0058*/ 	.word	0x00000008
.L_41:


//--------------------- .nv.info._Z12gTranspose12PfS_ --------------------------
	.section	.nv.info._Z12gTranspose12PfS_,"",@"SHT_CUDA_INFO"
	.sectionflags	@""
	.align	4


	//----- nvinfo : EIATTR_CUDA_API_VERSION
	.align		4
        /*0000*/ 	.byte	0x04, 0x37
        /*0002*/ 	.short	(.L_43 - .L_42)
.L_42:
        /*0004*/ 	.word	0x00000082


	//----- nvinfo : EIATTR_KPARAM_INFO
	.align		4
.L_43:
        /*0008*/ 	.byte	0x04, 0x17
        /*000a*/ 	.short	(.L_45 - .L_44)
.L_44:
        /*000c*/ 	.word	0x00000000
        /*0010*/ 	.short	0x0001
        /*0012*/ 	.short	0x0008
        /*0014*/ 	.byte	0x00, 0xf5, 0x21, 0x00


	//----- nvinfo : EIATTR_KPARAM_INFO
	.align		4
.L_45:
        /*0018*/ 	.byte	0x04, 0x17
        /*001a*/ 	.short	(.L_47 - .L_46)
.L_46:
        /*001c*/ 	.word	0x00000000
        /*0020*/ 	.short	0x0000
        /*0022*/ 	.short	0x0000
        /*0024*/ 	.byte	0x00, 0xf5, 0x21, 0x00


	//----- nvinfo : EIATTR_SPARSE_MMA_MASK
	.align		4
.L_47:
        /*0028*/ 	.byte	0x03, 0x50
        /*002a*/ 	.short	0x0000


	//----- nvinfo : EIATTR_MAXREG_COUNT
	.align		4
        /*002c*/ 	.byte	0x03, 0x1b
        /*002e*/ 	.short	0x00ff


	//----- nvinfo : EIATTR_NUM_BARRIERS
	.align		4
        /*0030*/ 	.byte	0x02, 0x4c
        /*0032*/ 	.byte	0x01
	.zero		1


	//----- nvinfo : EIATTR_MERCURY_ISA_VERSION
	.align		4
        /*0034*/ 	.byte	0x03, 0x5f
        /*0036*/ 	.short	0x0101


	//----- nvinfo : EIATTR_VRC_CTA_INIT_COUNT
	.align		4
        /*0038*/ 	.byte	0x02, 0x4a
	.zero		1
	.zero		1


	//----- nvinfo : EIATTR_EXIT_INSTR_OFFSETS
	.align		4
        /*003c*/ 	.byte	0x04, 0x1c
        /*003e*/ 	.short	(.L_49 - .L_48)


	//   ....[0]....
.L_48:
        /*0040*/ 	.word	0x00000200


	//----- nvinfo : EIATTR_CBANK_PARAM_SIZE
	.align		4
.L_49:
        /*0044*/ 	.byte	0x03, 0x19
        /*0046*/ 	.short	0x0010


	//----- nvinfo : EIATTR_PARAM_CBANK
	.align		4
        /*0048*/ 	.byte	0x04, 0x0a
        /*004a*/ 	.short	(.L_51 - .L_50)
	.align		4
.L_50:
        /*004c*/ 	.word	index@(.nv.constant0._Z12gTranspose12PfS_)
        /*0050*/ 	.short	0x0380
        /*0052*/ 	.short	0x0010


	//----- nvinfo : EIATTR_SW_WAR
	.align		4
.L_51:
        /*0054*/ 	.byte	0x04, 0x36
        /*0056*/ 	.short	(.L_53 - .L_52)
.L_52:
        /*0058*/ 	.word	0x00000008
.L_53:


//--------------------- .nv.info._Z12gTranspose11PfS_ --------------------------
	.section	.nv.info._Z12gTranspose11PfS_,"",@"SHT_CUDA_INFO"
	.sectionflags	@""
	.align	4


	//----- nvinfo : EIATTR_CUDA_API_VERSION
	.align		4
        /*0000*/ 	.byte	0x04, 0x37
        /*0002*/ 	.short	(.L_55 - .L_54)
.L_54:
        /*0004*/ 	.word	0x00000082


	//----- nvinfo : EIATTR_KPARAM_INFO
	.align		4
.L_55:
        /*0008*/ 	.byte	0x04, 0x17
        /*000a*/ 	.short	(.L_57 - .L_56)
.L_56:
        /*000c*/ 	.word	0x00000000
        /*0010*/ 	.short	0x0001
        /*0012*/ 	.short	0x0008
        /*0014*/ 	.byte	0x00, 0xf5, 0x21, 0x00


	//----- nvinfo : EIATTR_KPARAM_INFO
	.align		4
.L_57:
        /*0018*/ 	.byte	0x04, 0x17
        /*001a*/ 	.short	(.L_59 - .L_58)
.L_58:
        /*001c*/ 	.word	0x00000000
        /*0020*/ 	.short	0x0000
        /*0022*/ 	.short	0x0000
        /*0024*/ 	.byte	0x00, 0xf5, 0x21, 0x00


	//----- nvinfo : EIATTR_SPARSE_MMA_MASK
	.align		4
.L_59:
        /*0028*/ 	.byte	0x03, 0x50
        /*002a*/ 	.short	0x0000


	//----- nvinfo : EIATTR_MAXREG_COUNT
	.align		4
        /*002c*/ 	.byte	0x03, 0x1b
        /*002e*/ 	.short	0x00ff


	//----- nvinfo : EIATTR_NUM_BARRIERS
	.align		4
        /*0030*/ 	.byte	0x02, 0x4c
        /*0032*/ 	.byte	0x01
	.zero		1


	//----- nvinfo : EIATTR_MERCURY_ISA_VERSION
	.align		4
        /*0034*/ 	.byte	0x03, 0x5f
        /*0036*/ 	.short	0x0101


	//----- nvinfo : EIATTR_VRC_CTA_INIT_COUNT
	.align		4
        /*0038*/ 	.byte	0x02, 0x4a
	.zero		1
	.zero		1


	//----- nvinfo : EIATTR_EXIT_INSTR_OFFSETS
	.align		4
        /*003c*/ 	.byte	0x04, 0x1c
        /*003e*/ 	.short	(.L_61 - .L_60)


	//   ....[0]....
.L_60:
        /*0040*/ 	.word	0x00000200


	//----- nvinfo : EIATTR_CBANK_PARAM_SIZE
	.align		4
.L_61:
        /*0044*/ 	.byte	0x03, 0x19
        /*0046*/ 	.short	0x0010


	//----- nvinfo : EIATTR_PARAM_CBANK
	.align		4
        /*0048*/ 	.byte	0x04, 0x0a
        /*004a*/ 	.short	(.L_63 - .L_62)
	.align		4
.L_62:
        /*004c*/ 	.word	index@(.nv.constant0._Z12gTranspose11PfS_)
        /*0050*/ 	.short	0x0380
        /*0052*/ 	.short	0x0010


	//----- nvinfo : EIATTR_SW_WAR
	.align		4
.L_63:
        /*0054*/ 	.byte	0x04, 0x36
        /*0056*/ 	.short	(.L_65 - .L_64)
.L_64:
        /*0058*/ 	.word	0x00000008
.L_65:


//--------------------- .nv.info._Z11gTranspose0PfS_ --------------------------
	.section	.nv.info._Z11gTranspose0PfS_,"",@"SHT_CUDA_INFO"
	.sectionflags	@""
	.align	4


	//----- nvinfo : EIATTR_CUDA_API_VERSION
	.align		4
        /*0000*/ 	.byte	0x04, 0x37
        /*0002*/ 	.short	(.L_67 - .L_66)
.L_66:
        /*0004*/ 	.word	0x00000082


	//----- nvinfo : EIATTR_KPARAM_INFO
	.align		4
.L_67:
        /*0008*/ 	.byte	0x04, 0x17
        /*000a*/ 	.short	(.L_69 - .L_68)
.L_68:
        /*000c*/ 	.word	0x00000000
        /*0010*/ 	.short	0x0001
        /*0012*/ 	.short	0x0008
        /*0014*/ 	.byte	0x00, 0xf5, 0x21, 0x00


	//----- nvinfo : EIATTR_KPARAM_INFO
	.align		4
.L_69:
        /*0018*/ 	.byte	0x04, 0x17
        /*001a*/ 	.short	(.L_71 - .L_70)
.L_70:
        /*001c*/ 	.word	0x00000000
        /*0020*/ 	.short	0x0000
        /*0022*/ 	.short	0x0000
        /*0024*/ 	.byte	0x00, 0xf5, 0x21, 0x00


	//----- nvinfo : EIATTR_SPARSE_MMA_MASK
	.align		4
.L_71:
        /*0028*/ 	.byte	0x03, 0x50
        /*002a*/ 	.short	0x0000


	//----- nvinfo : EIATTR_MAXREG_COUNT
	.align		4
        /*002c*/ 	.byte	0x03, 0x1b
        /*002e*/ 	.short	0x00ff


	//----- nvinfo : EIATTR_MERCURY_ISA_VERSION
	.align		4
        /*0030*/ 	.byte	0x03, 0x5f
        /*0032*/ 	.short	0x0101


	//----- nvinfo : EIATTR_VRC_CTA_INIT_COUNT
	.align		4
        /*0034*/ 	.byte	0x02, 0x4a
	.zero		1
	.zero		1


	//----- nvinfo : EIATTR_EXIT_INSTR_OFFSETS
	.align		4
        /*0038*/ 	.byte	0x04, 0x1c
        /*003a*/ 	.short	(.L_73 - .L_72)


	//   ....[0]....
.L_72:
        /*003c*/ 	.word	0x00000140


	//----- nvinfo : EIATTR_CBANK_PARAM_SIZE
	.align		4
.L_73:
        /*0040*/ 	.byte	0x03, 0x19
        /*0042*/ 	.short	0x0010


	//----- nvinfo : EIATTR_PARAM_CBANK
	.align		4
        /*0044*/ 	.byte	0x04, 0x0a
        /*0046*/ 	.short	(.L_75 - .L_74)
	.align		4
.L_74:
        /*0048*/ 	.word	index@(.nv.constant0._Z11gTranspose0PfS_)
        /*004c*/ 	.short	0x0380
        /*004e*/ 	.short	0x0010


	//----- nvinfo : EIATTR_SW_WAR
	.align		4
.L_75:
        /*0050*/ 	.byte	0x04, 0x36
        /*0052*/ 	.short	(.L_77 - .L_76)
.L_76:
        /*0054*/ 	.word	0x00000008
.L_77:


//--------------------- .nv.info._Z18gInitializeStoragePf --------------------------
	.section	.nv.info._Z18gInitializeStoragePf,"",@"SHT_CUDA_INFO"
	.sectionflags	@""
	.align	4


	//----- nvinfo : EIATTR_CUDA_API_VERSION
	.align		4
        /*0000*/ 	.byte	0x04, 0x37
        /*0002*/ 	.short	(.L_79 - .L_78)
.L_78:
        /*0004*/ 	.word	0x00000082


	//----- nvinfo : EIATTR_KPARAM_INFO
	.align		4
.L_79:
        /*0008*/ 	.byte	0x04, 0x17
        /*000a*/ 	.short	(.L_81 - .L_80)
.L_80:
        /*000c*/ 	.word	0x00000000
        /*0010*/ 	.short	0x0000
        /*0012*/ 	.short	0x0000
        /*0014*/ 	.byte	0x00, 0xf5, 0x21, 0x00


	//----- nvinfo : EIATTR_SPARSE_MMA_MASK
	.align		4
.L_81:
        /*0018*/ 	.byte	0x03, 0x50
        /*001a*/ 	.short	0x0000


	//----- nvinfo : EIATTR_MAXREG_COUNT
	.align		4
        /*001c*/ 	.byte	0x03, 0x1b
        /*001e*/ 	.short	0x00ff


	//----- nvinfo : EIATTR_MERCURY_ISA_VERSION
	.align		4
        /*0020*/ 	.byte	0x03, 0x5f
        /*0022*/ 	.short	0x0101


	//----- nvinfo : EIATTR_VRC_CTA_INIT_COUNT
	.align		4
        /*0024*/ 	.byte	0x02, 0x4a
	.zero		1
	.zero		1


	//----- nvinfo : EIATTR_EXIT_INSTR_OFFSETS
	.align		4
        /*0028*/ 	.byte	0x04, 0x1c
        /*002a*/ 	.short	(.L_83 - .L_82)


	//   ....[0]....
.L_82:
        /*002c*/ 	.word	0x00000120


	//----- nvinfo : EIATTR_CBANK_PARAM_SIZE
	.align		4
.L_83:
        /*0030*/ 	.byte	0x03, 0x19
        /*0032*/ 	.short	0x0008


	//----- nvinfo : EIATTR_PARAM_CBANK
	.align		4
        /*0034*/ 	.byte	0x04, 0x0a
        /*0036*/ 	.short	(.L_85 - .L_84)
	.align		4
.L_84:
        /*0038*/ 	.word	index@(.nv.constant0._Z18gInitializeStoragePf)
        /*003c*/ 	.short	0x0380
        /*003e*/ 	.short	0x0008


	//----- nvinfo : EIATTR_SW_WAR
	.align		4
.L_85:
        /*0040*/ 	.byte	0x04, 0x36
        /*0042*/ 	.short	(.L_87 - .L_86)
.L_86:
        /*0044*/ 	.word	0x00000008
.L_87:


//--------------------- .nv.callgraph             --------------------------
	.section	.nv.callgraph,"",@"SHT_CUDA_CALLGRAPH"
	.align	4
	.sectionentsize	8
	.align		4
        /*0000*/ 	.word	0x00000000
	.align		4
        /*0004*/ 	.word	0xffffffff
	.align		4
        /*0008*/ 	.word	0x00000000
	.align		4
        /*000c*/ 	.word	0xfffffffe
	.align		4
        /*0010*/ 	.word	0x00000000
	.align		4
        /*0014*/ 	.word	0xfffffffd
	.align		4
        /*0018*/ 	.word	0x00000000
	.align		4
        /*001c*/ 	.word	0xfffffffc


//--------------------- .text._Z11gTranspose2PfS_ --------------------------
	.section	.text._Z11gTranspose2PfS_,"ax",@progbits
	.align	128
        .global         _Z11gTranspose2PfS_
        .type           _Z11gTranspose2PfS_,@function
        .size           _Z11gTranspose2PfS_,(.L_x_5 - _Z11gTranspose2PfS_)
        .other          _Z11gTranspose2PfS_,@"STO_CUDA_ENTRY STV_DEFAULT"
_Z11gTranspose2PfS_:
.text._Z11gTranspose2PfS_:
[----:B------:R-:W-:Y:S01]  /*0000*/  LDC R1, c[0x0][0x37c] ;  /* 0x0000df00ff017b82 */ /* 0x000fe20000000800 */
[----:B------:R-:W0:Y:S07]  /*0010*/  S2R R9, SR_TID.X ;  /* 0x0000000000097919 */ /* 0x000e2e0000002100 */
[----:B------:R-:W0:Y:S01]  /*0020*/  LDC R8, c[0x0][0x360] ;  /* 0x0000d800ff087b82 */ /* 0x000e220000000800 */
[----:B------:R-:W1:Y:S01]  /*0030*/  LDCU.64 UR4, c[0x0][0x358] ;  /* 0x00006b00ff0477ac */ /* 0x000e620008000a00 */
[----:B------:R-:W2:Y:S06]  /*0040*/  S2R R10, SR_TID.Y ;  /* 0x00000000000a7919 */ /* 0x000eac0000002200 */
[----:B------:R-:W0:Y:S08]  /*0050*/  S2UR UR6, SR_CTAID.X ;  /* 0x00000000000679c3 */ /* 0x000e300000002500 */
[----:B------:R-:W2:Y:S08]  /*0060*/  S2UR UR7, SR_CTAID.Y ;  /* 0x00000000000779c3 */ /* 0x000eb00000002600 */
[----:B------:R-:W2:Y:S01]  /*0070*/  LDC R11, c[0x0][0x364] ;  /* 0x0000d900ff0b7b82 */ /* 0x000ea20000000800 */
[----:B------:R-:W3:Y:S07]  /*0080*/  LDCU UR8, c[0x0][0x370] ;  /* 0x00006e00ff0877ac */ /* 0x000eee0008000800 */
[----:B------:R-:W4:Y:S01]  /*0090*/  LDC.64 R2, c[0x0][0x380] ;  /* 0x0000e000ff027b82 */ /* 0x000f220000000a00 */
[----:B0-----:R-:W-:-:S02]  /*00a0*/  IMAD R0, R8, UR6, R9 ;  /* 0x0000000608007c24 */ /* 0x001fc4000f8e0209 */
[----:B---3--:R-:W-:Y:S02]  /*00b0*/  IMAD R4, R8, UR8, RZ ;  /* 0x0000000808047c24 */ /* 0x008fe4000f8e02ff */
[----:B--2---:R-:W-:-:S04]  /*00c0*/  IMAD R5, R11, UR7, R10 ;  /* 0x000000070b057c24 */ /* 0x004fc8000f8e020a */
[----:B------:R-:W-:-:S04]  /*00d0*/  IMAD R5, R5, R4, R0 ;  /* 0x0000000405057224 */ /* 0x000fc800078e0200 */
[----:B----4-:R-:W-:-:S05]  /*00e0*/  IMAD.WIDE.U32 R2, R5, 0x4, R2 ;  /* 0x0000000405027825 */ /* 0x010fca00078e0002 */
[----:B-1----:R0:W2:Y:S01]  /*00f0*/  LDG.E R0, desc[UR4][R2.64] ;  /* 0x0000000402007981 */ /* 0x0020a2000c1e1900 */
[----:B------:R-:W-:Y:S01]  /*0100*/  MOV R5, 0x400 ;  /* 0x0000040000057802 */ /* 0x000fe20000000f00 */
[----:B------:R-:W1:Y:S01]  /*0110*/  S2R R6, SR_CgaCtaId ;  /* 0x0000000000067919 */ /* 0x000e620000008800 */
[----:B0-----:R-:W0:Y:S02]  /*0120*/  LDC.64 R2, c[0x0][0x388] ;  /* 0x0000e200ff027b82 */ /* 0x001e240000000a00 */
[----:B-1----:R-:W-:-:S05]  /*0130*/  LEA R5, R6, R5, 0x18 ;  /* 0x0000000506057211 */ /* 0x002fca00078ec0ff */
[--C-:B------:R-:W-:Y:S02]  /*0140*/  IMAD R6, R10, 0x84, R5.reuse ;  /* 0x000000840a067824 */ /* 0x100fe400078e0205 */
[----:B------:R-:W-:-:S03]  /*0150*/  IMAD R7, R9, 0x84, R5 ;  /* 0x0000008409077824 */ /* 0x000fc600078e0205 */
[----:B------:R-:W-:Y:S01]  /*0160*/  LEA R5, R9, R6, 0x2 ;  /* 0x0000000609057211 */ /* 0x000fe200078e10ff */
[----:B------:R-:W-:Y:S01]  /*0170*/  IMAD R9, R8, UR7, R9 ;  /* 0x0000000708097c24 */ /* 0x000fe2000f8e0209 */
[----:B------:R-:W-:Y:S01]  /*0180*/  LEA R7, R10, R7, 0x2 ;  /* 0x000000070a077211 */ /* 0x000fe200078e10ff */
[----:B------:R-:W-:-:S04]  /*0190*/  IMAD R6, R11, UR6, R10 ;  /* 0x000000060b067c24 */ /* 0x000fc8000f8e020a */
[----:B------:R-:W-:-:S04]  /*01a0*/  IMAD R9, R4, R6, R9 ;  /* 0x0000000604097224 */ /* 0x000fc800078e0209 */
[----:B0-----:R-:W-:Y:S01]  /*01b0*/  IMAD.WIDE.U32 R2, R9, 0x4, R2 ;  /* 0x0000000409027825 */ /* 0x001fe200078e0002 */
[----:B--2---:R-:W-:Y:S01]  /*01c0*/  STS [R5], R0 ;  /* 0x0000000005007388 */ /* 0x004fe20000000800 */
[----:B------:R-:W-:Y:S06]  /*01d0*/  BAR.SYNC.DEFER_BLOCKING 0x0 ;  /* 0x0000000000007b1d */ /* 0x000fec0000010000 */
[----:B------:R-:W0:Y:S04]  /*01e0*/  LDS R7, [R7] ;  /* 0x0000000007077984 */ /* 0x000e280000000800 */
[----:B0-----:R-:W-:Y:S01]  /*01f0*/  STG.E desc[UR4][R2.64], R7 ;  /* 0x0000000702007986 */ /* 0x001fe2000c101904 */
[----:B------:R-:W-:Y:S05]  /*0200*/  EXIT ;  /* 0x000000000000794d */ /* 0x000fea0003800000 */
.L_x_0:
[----:B------:R-:W-:-:S00]  /*0210*/  BRA `(.L_x_0) ;  /* 0xfffffffc00fc7947 */ /* 0x000fc0000383ffff */
[----:B------:R-:W-:-:S00]  /*0220*/  NOP ;  /* 0x0000000000007918 */ /* 0x000fc00000000000 */
        /* <DEDUP_REMOVED lines=13> */
.L_x_5:


//--------------------- .text._Z12gTranspose12PfS_ --------------------------
	.section	.text._Z12gTranspose12PfS_,"ax",@progbits
	.align	128
        .global         _Z12gTranspose12PfS_
        .type           _Z12gTranspose12PfS_,@function
        .size           _Z12gTranspose12PfS_,(.L_x_6 - _Z12gTranspose12PfS_)
        .other          _Z12gTranspose12PfS_,@"STO_CUDA_ENTRY STV_DEFAULT"
_Z12gTranspose12PfS_:
.text._Z12gTranspose12PfS_:
        /* <DEDUP_REMOVED lines=16> */
[----:B------:R-:W1:Y:S01]  /*0100*/  S2UR UR5, SR_CgaCtaId ;  /* 0x00000000000579c3 */ /* 0x000e620000008800 */
[----:B------:R-:W-:Y:S01]  /*0110*/  UMOV UR4, 0x400 ;  /* 0x0000040000047882 */ /* 0x000fe20000000000 */
[----:B------:R-:W-:-:S06]  /*0120*/  IMAD R9, R9, UR9, R8 ;  /* 0x0000000909097c24 */ /* 0x000fcc000f8e0208 */
[----:B0-----:R-:W0:Y:S01]  /*0130*/  LDC.64 R2, c[0x0][0x388] ;  /* 0x0000e200ff027b82 */ /* 0x001e220000000a00 */
[----:B-1----:R-:W-:-:S06]  /*0140*/  ULEA UR4, UR5, UR4, 0x18 ;  /* 0x0000000405047291 */ /* 0x002fcc000f8ec0ff */
[C---:B------:R-:W-:Y:S02]  /*0150*/  LEA R5, R11.reuse, UR4, 0x7 ;  /* 0x000000040b057c11 */ /* 0x040fe4000f8e38ff */
[C---:B------:R-:W-:Y:S02]  /*0160*/  LEA R6, R8.reuse, UR4, 0x7 ;  /* 0x0000000408067c11 */ /* 0x040fe4000f8e38ff */
[----:B------:R-:W-:Y:S01]  /*0170*/  LEA R5, R8, R5, 0x2 ;  /* 0x0000000508057211 */ /* 0x000fe200078e10ff */
[----:B------:R-:W-:Y:S01]  /*0180*/  IMAD R8, R10, UR8, R11 ;  /* 0x000000080a087c24 */ /* 0x000fe2000f8e020b */
[----:B------:R-:W-:-:S03]  /*0190*/  LEA R6, R11, R6, 0x2 ;  /* 0x000000060b067211 */ /* 0x000fc600078e10ff */
[----:B------:R-:W-:-:S04]  /*01a0*/  IMAD R9, R4, R8, R9 ;  /* 0x0000000804097224 */ /* 0x000fc800078e0209 */
[----:B0-----:R-:W-:Y:S01]  /*01b0*/  IMAD.WIDE.U32 R2, R9, 0x4, R2 ;  /* 0x0000000409027825 */ /* 0x001fe200078e0002 */
[----:B--2---:R-:W-:Y:S01]  /*01c0*/  STS [R5], R0 ;  /* 0x0000000005007388 */ /* 0x004fe20000000800 */
[----:B------:R-:W-:Y:S06]  /*01d0*/  BAR.SYNC.DEFER_BLOCKING 0x0 ;  /* 0x0000000000007b1d */ /* 0x000fec0000010000 */
[----:B------:R-:W0:Y:S04]  /*01e0*/  LDS R7, [R6] ;  /* 0x0000000006077984 */ /* 0x000e280000000800 */
[----:B0-----:R-:W-:Y:S01]  /*01f0*/  STG.E desc[UR6][R2.64], R7 ;  /* 0x0000000702007986 */ /* 0x001fe2000c101906 */
[----:B------:R-:W-:Y:S05]  /*0200*/  EXIT ;  /* 0x000000000000794d */ /* 0x000fea0003800000 */
.L_x_1:
        /* <DEDUP_REMOVED lines=15> */
.L_x_6:


//--------------------- .text._Z12gTranspose11PfS_ --------------------------
	.section	.text._Z12gTranspose11PfS_,"ax",@progbits
	.align	128
        .global         _Z12gTranspose11PfS_
        .type           _Z12gTranspose11PfS_,@function
        .size           _Z12gTranspose11PfS_,(.L_x_7 - _Z12gTranspose11PfS_)
        .other          _Z12gTranspose11PfS_,@"STO_CUDA_ENTRY STV_DEFAULT"
_Z12gTranspose11PfS_:
.text._Z12gTranspose11PfS_:
        /* <DEDUP_REMOVED lines=18> */
[--C-:B------:R-:W-:Y:S02]  /*0120*/  IMAD R5, R9, R11, R10.reuse ;  /* 0x0000000b09057224 */ /* 0x100fe400078e020a */
[C-C-:B------:R-:W-:Y:S02]  /*0130*/  IMAD R6, R8.reuse, R10, R9.reuse ;  /* 0x0000000a08067224 */ /* 0x140fe400078e0209 */
[----:B------:R-:W-:Y:S02]  /*0140*/  IMAD R9, R8, UR9, R9 ;  /* 0x0000000908097c24 */ /* 0x000fe4000f8e0209 */
[----:B------:R-:W-:Y:S01]  /*0150*/  IMAD R8, R11, UR8, R10 ;  /* 0x000000080b087c24 */ /* 0x000fe2000f8e020a */
[----:B0-----:R-:W0:Y:S03]  /*0160*/  LDC.64 R2, c[0x0][0x388] ;  /* 0x0000e200ff027b82 */ /* 0x001e260000000a00 */
[----:B------:R-:W-:Y:S01]  /*0170*/  IMAD R9, R4, R8, R9 ;  /* 0x0000000804097224 */ /* 0x000fe200078e0209 */
[----:B-1----:R-:W-:-:S06]  /*0180*/  ULEA UR4, UR5, UR4, 0x18 ;  /* 0x0000000405047291 */ /* 0x002fcc000f8ec0ff */
[----:B------:R-:W-:Y:S02]  /*0190*/  LEA R5, R5, UR4, 0x2 ;  /* 0x0000000405057c11 */ /* 0x000fe4000f8e10ff */
[----:B------:R-:W-:Y:S01]  /*01a0*/  LEA R6, R6, UR4, 0x2 ;  /* 0x0000000406067c11 */ /* 0x000fe2000f8e10ff */
[----:B0-----:R-:W-:Y:S02]  /*01b0*/  IMAD.WIDE.U32 R2, R9, 0x4, R2 ;  /* 0x0000000409027825 */ /* 0x001fe400078e0002 */
[----:B--2---:R-:W-:Y:S01]  /*01c0*/  STS [R5], R0 ;  /* 0x0000000005007388 */ /* 0x004fe20000000800 */
[----:B------:R-:W-:Y:S06]  /*01d0*/  BAR.SYNC.DEFER_BLOCKING 0x0 ;  /* 0x0000000000007b1d */ /* 0x000fec0000010000 */
[----:B------:R-:W0:Y:S04]  /*01e0*/  LDS R7, [R6] ;  /* 0x0000000006077984 */ /* 0x000e280000000800 */
[----:B0-----:R-:W-:Y:S01]  /*01f0*/  STG.E desc[UR6][R2.64], R7 ;  /* 0x0000000702007986 */ /* 0x001fe2000c101906 */
[----:B------:R-:W-:Y:S05]  /*0200*/  EXIT ;  /* 0x000000000000794d */ /* 0x000fea0003800000 */
.L_x_2:
        /* <DEDUP_REMOVED lines=15> */
.L_x_7:


//--------------------- .text._Z11gTranspose0PfS_ --------------------------
	.section	.text._Z11gTranspose0PfS_,"ax",@progbits
	.align	128
        .global         _Z11gTranspose0PfS_
        .type           _Z11gTranspose0PfS_,@function
        .size           _Z11gTranspose0PfS_,(.L_x_8 - _Z11gTranspose0PfS_)
        .other          _Z11gTranspose0PfS_,@"STO_CUDA_ENTRY STV_DEFAULT"
_Z11gTranspose0PfS_:
.text._Z11gTranspose0PfS_:
[----:B------:R-:W-:Y:S01]  /*0000*/  LDC R1, c[0x0][0x37c] ;  /* 0x0000df00ff017b82 */ /* 0x000fe20000000800 */
[----:B------:R-:W0:Y:S07]  /*0010*/  S2R R7, SR_TID.Y ;  /* 0x0000000000077919 */ /* 0x000e2e0000002200 */
[----:B------:R-:W1:Y:S01]  /*0020*/  LDC R5, c[0x0][0x360] ;  /* 0x0000d800ff057b82 */ /* 0x000e620000000800 */
[----:B------:R-:W2:Y:S01]  /*0030*/  LDCU.64 UR4, c[0x0][0x358] ;  /* 0x00006b00ff0477ac */ /* 0x000ea20008000a00 */
[----:B------:R-:W3:Y:S06]  /*0040*/  S2R R0, SR_TID.X ;  /* 0x0000000000007919 */ /* 0x000eec0000002100 */
[----:B------:R-:W0:Y:S08]  /*0050*/  S2UR UR7, SR_CTAID.Y ;  /* 0x00000000000779c3 */ /* 0x000e300000002600 */
[----:B------:R-:W0:Y:S01]  /*0060*/  LDC R4, c[0x0][0x364] ;  /* 0x0000d900ff047b82 */ /* 0x000e220000000800 */
[----:B------:R-:W1:Y:S07]  /*0070*/  LDCU UR8, c[0x0][0x370] ;  /* 0x00006e00ff0877ac */ /* 0x000e6e0008000800 */
[----:B------:R-:W3:Y:S08]  /*0080*/  S2UR UR6, SR_CTAID.X ;  /* 0x00000000000679c3 */ /* 0x000ef00000002500 */
[----:B------:R-:W4:Y:S01]  /*0090*/  LDC.64 R2, c[0x0][0x380] ;  /* 0x0000e000ff027b82 */ /* 0x000f220000000a00 */
[----:B-1----:R-:W-:-:S02]  /*00a0*/  IMAD R6, R5, UR8, RZ ;  /* 0x0000000805067c24 */ /* 0x002fc4000f8e02ff */
[----:B0-----:R-:W-:Y:S02]  /*00b0*/  IMAD R7, R4, UR7, R7 ;  /* 0x0000000704077c24 */ /* 0x001fe4000f8e0207 */
[----:B---3--:R-:W-:-:S04]  /*00c0*/  IMAD R0, R5, UR6, R0 ;  /* 0x0000000605007c24 */ /* 0x008fc8000f8e0200 */
[----:B------:R-:W-:-:S04]  /*00d0*/  IMAD R5, R7, R6, R0 ;  /* 0x0000000607057224 */ /* 0x000fc800078e0200 */
[----:B----4-:R-:W-:Y:S02]  /*00e0*/  IMAD.WIDE.U32 R2, R5, 0x4, R2 ;  /* 0x0000000405027825 */ /* 0x010fe400078e0002 */
[----:B------:R-:W0:Y:S04]  /*00f0*/  LDC.64 R4, c[0x0][0x388] ;  /* 0x0000e200ff047b82 */ /* 0x000e280000000a00 */
[----:B--2---:R-:W2:Y:S01]  /*0100*/  LDG.E R3, desc[UR4][R2.64] ;  /* 0x0000000402037981 */ /* 0x004ea2000c1e1900 */
[----:B------:R-:W-:-:S04]  /*0110*/  IMAD R7, R0, R6, R7 ;  /* 0x0000000600077224 */ /* 0x000fc800078e0207 */
[----:B0-----:R-:W-:-:S05]  /*0120*/  IMAD.WIDE.U32 R4, R7, 0x4, R4 ;  /* 0x0000000407047825 */ /* 0x001fca00078e0004 */
[----:B--2---:R-:W-:Y:S01]  /*0130*/  STG.E desc[UR4][R4.64], R3 ;  /* 0x0000000304007986 */ /* 0x004fe2000c101904 */
[----:B------:R-:W-:Y:S05]  /*0140*/  EXIT ;  /* 0x000000000000794d */ /* 0x000fea0003800000 */
.L_x_3:
        /* <DEDUP_REMOVED lines=11> */
.L_x_8:


//--------------------- .text._Z18gInitializeStoragePf --------------------------
	.section	.text._Z18gInitializeStoragePf,"ax",@progbits
	.align	128
        .global         _Z18gInitializeStoragePf
        .type           _Z18gInitializeStoragePf,@function
        .size           _Z18gInitializeStoragePf,(.L_x_9 - _Z18gInitializeStoragePf)
        .other          _Z18gInitializeStoragePf,@"STO_CUDA_ENTRY STV_DEFAULT"
_Z18gInitializeStoragePf:
.text._Z18gInitializeStoragePf:
[----:B------:R-:W-:Y:S01]  /*0000*/  LDC R1, c[0x0][0x37c] ;  /* 0x0000df00ff017b82 */ /* 0x000fe20000000800 */
[----:B------:R-:W0:Y:S07]  /*0010*/  S2R R0, SR_TID.Y ;  /* 0x0000000000007919 */ /* 0x000e2e0000002200 */
[----:B------:R-:W0:Y:S01]  /*0020*/  S2UR UR6, SR_CTAID.Y ;  /* 0x00000000000679c3 */ /* 0x000e220000002600 */
[----:B------:R-:W1:Y:S01]  /*0030*/  LDCU.64 UR4, c[0x0][0x358] ;  /* 0x00006b00ff0477ac */ /* 0x000e620008000a00 */
[----:B------:R-:W2:Y:S06]  /*0040*/  S2R R4, SR_TID.X ;  /* 0x0000000000047919 */ /* 0x000eac0000002100 */
[----:B------:R-:W0:Y:S08]  /*0050*/  LDC R5, c[0x0][0x364] ;  /* 0x0000d900ff057b82 */ /* 0x000e300000000800 */
[----:B------:R-:W2:Y:S08]  /*0060*/  S2UR UR7, SR_CTAID.X ;  /* 0x00000000000779c3 */ /* 0x000eb00000002500 */
[----:B------:R-:W2:Y:S01]  /*0070*/  LDC R7, c[0x0][0x360] ;  /* 0x0000d800ff077b82 */ /* 0x000ea20000000800 */
[----:B------:R-:W3:Y:S07]  /*0080*/  LDCU UR8, c[0x0][0x370] ;  /* 0x00006e00ff0877ac */ /* 0x000eee0008000800 */
[----:B------:R-:W4:Y:S01]  /*0090*/  LDC.64 R2, c[0x0][0x380] ;  /* 0x0000e000ff027b82 */ /* 0x000f220000000a00 */
[----:B0-----:R-:W-:-:S02]  /*00a0*/  IMAD R0, R5, UR6, R0 ;  /* 0x0000000605007c24 */ /* 0x001fc4000f8e0200 */
[C---:B--2---:R-:W-:Y:S02]  /*00b0*/  IMAD R5, R7.reuse, UR7, R4 ;  /* 0x0000000707057c24 */ /* 0x044fe4000f8e0204 */
[----:B---3--:R-:W-:-:S04]  /*00c0*/  IMAD R4, R7, UR8, RZ ;  /* 0x0000000807047c24 */ /* 0x008fc8000f8e02ff */
[-C--:B------:R-:W-:Y:S02]  /*00d0*/  IMAD R6, R5, R4.reuse, R0 ;  /* 0x0000000405067224 */ /* 0x080fe400078e0200 */
[----:B------:R-:W-:-:S04]  /*00e0*/  IMAD R5, R0, R4, R5 ;  /* 0x0000000400057224 */ /* 0x000fc800078e0205 */
[----:B----4-:R-:W-:Y:S01]  /*00f0*/  IMAD.WIDE.U32 R2, R5, 0x4, R2 ;  /* 0x0000000405027825 */ /* 0x010fe200078e0002 */
[----:B------:R-:W-:-:S05]  /*0100*/  I2FP.F32.U32 R5, R6 ;  /* 0x0000000600057245 */ /* 0x000fca0000201000 */
[----:B-1----:R-:W-:Y:S01]  /*0110*/  STG.E desc[UR4][R2.64], R5 ;  /* 0x0000000502007986 */ /* 0x002fe2000c101904 */
[----:B------:R-:W-:Y:S05]  /*0120*/  EXIT ;  /* 0x000000000000794d */ /* 0x000fea0003800000 */
.L_x_4:
        /* <DEDUP_REMOVED lines=13> */
.L_x_9:


//--------------------- .nv.shared._Z11gTranspose2PfS_ --------------------------
	.section	.nv.shared._Z11gTranspose2PfS_,"aw",@nobits
	.sectionflags	@""
	.align	16
.nv.shared._Z11gTranspose2PfS_:
	.zero		5248


//--------------------- .nv.shared.reserved.0     --------------------------
	.section	.nv.shared.reserved.0,"aw",@nobits
	.weak		__nv_reservedSMEM_offset_0_alias
	.size		__nv_reservedSMEM_offset_0_alias, 0, 64
	.other		__nv_reservedSMEM_offset_0_alias,@"STO_CUDA_RESERVED_SHARED STV_DEFAULT"
__nv_reservedSMEM_offset_0_alias:
	.zero		0
	.zero		64


//--------------------- .nv.shared._Z12gTranspose12PfS_ --------------------------
	.section	.nv.shared._Z12gTranspose12PfS_,"aw",@nobits
	.sectionflags	@""
	.align	16
.nv.shared._Z12gTranspose12PfS_:
	.zero		5120


//--------------------- .nv.shared._Z12gTranspose11PfS_ --------------------------
	.section	.nv.shared._Z12gTranspose11PfS_,"aw",@nobits
	.sectionflags	@""
	.align	16
	.zero		1024


//--------------------- .nv.shared._Z11gTranspose0PfS_ --------------------------
	.section	.nv.shared._Z11gTranspose0PfS_,"aw",@nobits
	.sectionflags	@""
	.align	16
	.zero		1024


//--------------------- .nv.shared._Z18gInitializeStoragePf --------------------------
	.section	.nv.shared._Z18gInitializeStoragePf,"aw",@nobits
	.sectionflags	@""
	.align	16
	.zero		1024


//--------------------- .nv.constant0._Z11gTranspose2PfS_ --------------------------
	.section	.nv.constant0._Z11gTranspose2PfS_,"a",@progbits
	.sectionflags	@""
	.align	4
.nv.constant0._Z11gTranspose2PfS_:
	.zero		912


//--------------------- .nv.constant0._Z12gTranspose12PfS_ --------------------------
	.section	.nv.constant0._Z12gTranspose12PfS_,"a",@progbits
	.sectionflags	@""
	.align	4
.nv.constant0._Z12gTranspose12PfS_:
	.zero		912


//--------------------- .nv.constant0._Z12gTranspose11PfS_ --------------------------
	.section	.nv.constant0._Z12gTranspose11PfS_,"a",@progbits
	.sectionflags	@""
	.align	4
.nv.constant0._Z12gTranspose11PfS_:
	.zero		912


//--------------------- .nv.constant0._Z11gTranspose0PfS_ --------------------------
	.section	.nv.constant0._Z11gTranspose0PfS_,"a",@progbits
	.sectionflags	@""
	.align	4
.nv.constant0._Z11gTranspose0PfS_:
	.zero		912


//--------------------- .nv.constant0._Z18gInitializeStoragePf --------------------------
	.section	.nv.constant0._Z18gInitializeStoragePf,"a",@progbits
	.sectionflags	@""
	.align	4
.nv.constant0._Z18gInitializeStoragePf:
	.zero		904


//--------------------- SYMBOLS --------------------------

	.type		.nv.reservedSmem.offset0,@object
	.size		.nv.reservedSmem.offset0,0x4
	.type		.nv.reservedSmem.cap,@object
	.size		.nv.reservedSmem.cap,0x4
